//
// Generated by NVIDIA NVVM Compiler
//
// Compiler Build ID: CL-36424714
// Cuda compilation tools, release 13.0, V13.0.88
// Based on NVVM 20.0.0
//

.version 9.0
.target sm_100
.address_size 64

	// .globl	_Z12modifyMatrixPiS_ii

.visible .entry _Z12modifyMatrixPiS_ii(
	.param .u64 .ptr .align 1 _Z12modifyMatrixPiS_ii_param_0,
	.param .u64 .ptr .align 1 _Z12modifyMatrixPiS_ii_param_1,
	.param .u32 _Z12modifyMatrixPiS_ii_param_2,
	.param .u32 _Z12modifyMatrixPiS_ii_param_3
)
{
	.reg .pred 	%p<11>;
	.reg .b32 	%r<19>;
	.reg .b64 	%rd<11>;

	ld.param.u64 	%rd3, [_Z12modifyMatrixPiS_ii_param_0];
	ld.param.u64 	%rd4, [_Z12modifyMatrixPiS_ii_param_1];
	ld.param.u32 	%r4, [_Z12modifyMatrixPiS_ii_param_2];
	ld.param.u32 	%r6, [_Z12modifyMatrixPiS_ii_param_3];
	cvta.to.global.u64 	%rd1, %rd4;
	cvta.to.global.u64 	%rd2, %rd3;
	mov.u32 	%r7, %ctaid.x;
	mov.u32 	%r8, %ntid.x;
	mov.u32 	%r9, %tid.x;
	mad.lo.s32 	%r1, %r7, %r8, %r9;
	mov.u32 	%r10, %ctaid.y;
	mov.u32 	%r11, %ntid.y;
	mov.u32 	%r12, %tid.y;
	mad.lo.s32 	%r13, %r10, %r11, %r12;
	setp.ge.s32 	%p1, %r1, %r4;
	setp.ge.s32 	%p2, %r13, %r6;
	or.pred  	%p3, %p1, %p2;
	@%p3 bra 	$L__BB0_4;
	mad.lo.s32 	%r3, %r6, %r1, %r13;
	setp.lt.s32 	%p4, %r1, 1;
	add.s32 	%r14, %r4, -1;
	setp.ge.s32 	%p5, %r1, %r14;
	or.pred  	%p6, %p4, %p5;
	setp.eq.s32 	%p7, %r13, 0;
	or.pred  	%p8, %p7, %p6;
	add.s32 	%r15, %r6, -1;
	setp.ge.u32 	%p9, %r13, %r15;
	or.pred  	%p10, %p8, %p9;
	@%p10 bra 	$L__BB0_3;
	mul.wide.s32 	%rd8, %r3, 4;
	add.s64 	%rd9, %rd2, %rd8;
	ld.global.u32 	%r17, [%rd9];
	not.b32 	%r18, %r17;
	add.s64 	%rd10, %rd1, %rd8;
	st.global.u32 	[%rd10], %r18;
	bra.uni 	$L__BB0_4;
$L__BB0_3:
	mul.wide.s32 	%rd5, %r3, 4;
	add.s64 	%rd6, %rd2, %rd5;
	ld.global.u32 	%r16, [%rd6];
	add.s64 	%rd7, %rd1, %rd5;
	st.global.u32 	[%rd7], %r16;
$L__BB0_4:
	ret;

}


// ===== COMPILED SASS (sm_100) =====

	.target	sm_100

	.elftype	@"ET_EXEC"


//--------------------- .note.nv.tkinfo           --------------------------
	.section	.note.nv.tkinfo,"",@"SHT_NOTE"
	.sectionflags	@"SHF_NOTE_NV_TKINFO"
	.tkinfo
        /*0018*/ 	.word	0x00000002
        /*0030*/ 	.string	""
        /*0030*/ 	.string	"ptxas"
        /*0030*/ 	.string	"Cuda compilation tools, release 13.0, V13.0.88"
        /*0030*/ 	.string	"Build cuda_13.0.r13.0/compiler.36424714_0"
        /*0030*/ 	.string	"-arch sm_100 -m 64 "



//--------------------- .note.nv.cuinfo           --------------------------
	.section	.note.nv.cuinfo,"",@"SHT_NOTE"
	.sectionflags	@"SHF_NOTE_NV_CUINFO"
        /*0018*/ 	.short	0x0002
        /*001a*/ 	.short	0x0064
        /*001c*/ 	.short	0x0082
	.zero		2


//--------------------- .nv.info                  --------------------------
	.section	.nv.info,"",@"SHT_CUDA_INFO"
	.align	4


	//----- nvinfo : EIATTR_REGCOUNT
	.align		4
        /*0000*/ 	.byte	0x04, 0x2f
        /*0002*/ 	.short	(.L_1 - .L_0)
	.align		4
.L_0:
        /*0004*/ 	.word	index@(_Z12modifyMatrixPiS_ii)
        /*0008*/ 	.word	0x0000000a


	//----- nvinfo : EIATTR_FRAME_SIZE
	.align		4
.L_1:
        /*000c*/ 	.byte	0x04, 0x11
        /*000e*/ 	.short	(.L_3 - .L_2)
	.align		4
.L_2:
        /*0010*/ 	.word	index@(_Z12modifyMatrixPiS_ii)
        /*0014*/ 	.word	0x00000000


	//----- nvinfo : EIATTR_MIN_STACK_SIZE
	.align		4
.L_3:
        /*0018*/ 	.byte	0x04, 0x12
        /*001a*/ 	.short	(.L_5 - .L_4)
	.align		4
.L_4:
        /*001c*/ 	.word	index@(_Z12modifyMatrixPiS_ii)
        /*0020*/ 	.word	0x00000000
.L_5:


//--------------------- .nv.compat                --------------------------
	.section	.nv.compat,"",@"SHT_CUDA_COMPAT_INFO"
	.align	4
        /*0000*/ 	.byte	0x02, 0x09, 0x00, 0x00, 0x02, 0x02, 0x01, 0x00, 0x02, 0x05, 0x05, 0x00, 0x03, 0x07, 0x01, 0x01
        /*0010*/ 	.byte	0x02, 0x03, 0x00, 0x00, 0x02, 0x06, 0x01, 0x00, 0x04, 0x0b, 0x08, 0x00, 0x09, 0x00, 0x00, 0x00
        /*0020*/ 	.byte	0x00, 0x00, 0x00, 0x00


//--------------------- .nv.info._Z12modifyMatrixPiS_ii --------------------------
	.section	.nv.info._Z12modifyMatrixPiS_ii,"",@"SHT_CUDA_INFO"
	.sectionflags	@""
	.align	4


	//----- nvinfo : EIATTR_CUDA_API_VERSION
	.align		4
        /*0000*/ 	.byte	0x04, 0x37
        /*0002*/ 	.short	(.L_7 - .L_6)
.L_6:
        /*0004*/ 	.word	0x00000082


	//----- nvinfo : EIATTR_KPARAM_INFO
	.align		4
.L_7:
        /*0008*/ 	.byte	0x04, 0x17
        /*000a*/ 	.short	(.L_9 - .L_8)
.L_8:
        /*000c*/ 	.word	0x00000000
        /*0010*/ 	.short	0x0003
        /*0012*/ 	.short	0x0014
        /*0014*/ 	.byte	0x00, 0xf0, 0x11, 0x00


	//----- nvinfo : EIATTR_KPARAM_INFO
	.align		4
.L_9:
        /*0018*/ 	.byte	0x04, 0x17
        /*001a*/ 	.short	(.L_11 - .L_10)
.L_10:
        /*001c*/ 	.word	0x00000000
        /*0020*/ 	.short	0x0002
        /*0022*/ 	.short	0x0010
        /*0024*/ 	.byte	0x00, 0xf0, 0x11, 0x00


	//----- nvinfo : EIATTR_KPARAM_INFO
	.align		4
.L_11:
        /*0028*/ 	.byte	0x04, 0x17
        /*002a*/ 	.short	(.L_13 - .L_12)
.L_12:
        /*002c*/ 	.word	0x00000000
        /*0030*/ 	.short	0x0001
        /*0032*/ 	.short	0x0008
        /*0034*/ 	.byte	0x00, 0xf5, 0x21, 0x00


	//----- nvinfo : EIATTR_KPARAM_INFO
	.align		4
.L_13:
        /*0038*/ 	.byte	0x04, 0x17
        /*003a*/ 	.short	(.L_15 - .L_14)
.L_14:
        /*003c*/ 	.word	0x00000000
        /*0040*/ 	.short	0x0000
        /*0042*/ 	.short	0x0000
        /*0044*/ 	.byte	0x00, 0xf5, 0x21, 0x00


	//----- nvinfo : EIATTR_SPARSE_MMA_MASK
	.align		4
.L_15:
        /*0048*/ 	.byte	0x03, 0x50
        /*004a*/ 	.short	0x0000


	//----- nvinfo : EIATTR_MAXREG_COUNT
	.align		4
        /*004c*/ 	.byte	0x03, 0x1b
        /*004e*/ 	.short	0x00ff


	//----- nvinfo : EIATTR_MERCURY_ISA_VERSION
	.align		4
        /*0050*/ 	.byte	0x03, 0x5f
        /*0052*/ 	.short	0x0101


	//----- nvinfo : EIATTR_VRC_CTA_INIT_COUNT
	.align		4
        /*0054*/ 	.byte	0x02, 0x4a
	.zero		1
	.zero		1


	//----- nvinfo : EIATTR_EXIT_INSTR_OFFSETS
	.align		4
        /*0058*/ 	.byte	0x04, 0x1c
        /*005a*/ 	.short	(.L_17 - .L_16)


	//   ....[0]....
.L_16:
        /*005c*/ 	.word	0x000000c0


	//   ....[1]....
        /*0060*/ 	.word	0x000001d0


	//   ....[2]....
        /*0064*/ 	.word	0x00000240


	//----- nvinfo : EIATTR_CRS_STACK_SIZE
	.align		4
.L_17:
        /*0068*/ 	.byte	0x04, 0x1e
        /*006a*/ 	.short	(.L_19 - .L_18)
.L_18:
        /*006c*/ 	.word	0x00000000


	//----- nvinfo : EIATTR_CBANK_PARAM_SIZE
	.align		4
.L_19:
        /*0070*/ 	.byte	0x03, 0x19
        /*0072*/ 	.short	0x0018


	//----- nvinfo : EIATTR_PARAM_CBANK
	.align		4
        /*0074*/ 	.byte	0x04, 0x0a
        /*0076*/ 	.short	(.L_21 - .L_20)
	.align		4
.L_20:
        /*0078*/ 	.word	index@(.nv.constant0._Z12modifyMatrixPiS_ii)
        /*007c*/ 	.short	0x0380
        /*007e*/ 	.short	0x0018


	//----- nvinfo : EIATTR_SW_WAR
	.align		4
.L_21:
        /*0080*/ 	.byte	0x04, 0x36
        /*0082*/ 	.short	(.L_23 - .L_22)
.L_22:
        /*0084*/ 	.word	0x00000008
.L_23:


//--------------------- .nv.callgraph             --------------------------
	.section	.nv.callgraph,"",@"SHT_CUDA_CALLGRAPH"
	.align	4
	.sectionentsize	8
	.align		4
        /*0000*/ 	.word	0x00000000
	.align		4
        /*0004*/ 	.word	0xffffffff
	.align		4
        /*0008*/ 	.word	0x00000000
	.align		4
        /*000c*/ 	.word	0xfffffffe
	.align		4
        /*0010*/ 	.word	0x00000000
	.align		4
        /*0014*/ 	.word	0xfffffffd
	.align		4
        /*0018*/ 	.word	0x00000000
	.align		4
        /*001c*/ 	.word	0xfffffffc


//--------------------- .text._Z12modifyMatrixPiS_ii --------------------------
	.section	.text._Z12modifyMatrixPiS_ii,"ax",@progbits
	.align	128
        .global         _Z12modifyMatrixPiS_ii
        .type           _Z12modifyMatrixPiS_ii,@function
        .size           _Z12modifyMatrixPiS_ii,(.L_x_2 - _Z12modifyMatrixPiS_ii)
        .other          _Z12modifyMatrixPiS_ii,@"STO_CUDA_ENTRY STV_DEFAULT"
_Z12modifyMatrixPiS_ii:
.text._Z12modifyMatrixPiS_ii:
[----:B------:R-:W-:Y:S01]  /*0000*/  LDC R1, c[0x0][0x37c] ;  /* 0x0000df00ff017b82 */ /* 0x000fe20000000800 */
[----:B------:R-:W0:Y:S07]  /*0010*/  S2R R2, SR_TID.Y ;  /* 0x0000000000027919 */ /* 0x000e2e0000002200 */
[----:B------:R-:W1:Y:S01]  /*0020*/  LDC R0, c[0x0][0x360] ;  /* 0x0000d800ff007b82 */ /* 0x000e620000000800 */
[----:B------:R-:W2:Y:S01]  /*0030*/  LDCU.64 UR4, c[0x0][0x390] ;  /* 0x00007200ff0477ac */ /* 0x000ea20008000a00 */
[----:B------:R-:W1:Y:S06]  /*0040*/  S2R R5, SR_TID.X ;  /* 0x0000000000057919 */ /* 0x000e6c0000002100 */
[----:B------:R-:W0:Y:S08]  /*0050*/  S2UR UR7, SR_CTAID.Y ;  /* 0x00000000000779c3 */ /* 0x000e300000002600 */
[----:B------:R-:W0:Y:S08]  /*0060*/  LDC R3, c[0x0][0x364] ;  /* 0x0000d900ff037b82 */ /* 0x000e300000000800 */
[----:B------:R-:W1:Y:S01]  /*0070*/  S2UR UR6, SR_CTAID.X ;  /* 0x00000000000679c3 */ /* 0x000e620000002500 */
[----:B0-----:R-:W-:-:S05]  /*0080*/  IMAD R3, R3, UR7, R2 ;  /* 0x0000000703037c24 */ /* 0x001fca000f8e0202 */
[----:B--2---:R-:W-:Y:S01]  /*0090*/  ISETP.GE.AND P0, PT, R3, UR5, PT ;  /* 0x0000000503007c0c */ /* 0x004fe2000bf06270 */
[----:B-1----:R-:W-:-:S05]  /*00a0*/  IMAD R0, R0, UR6, R5 ;  /* 0x0000000600007c24 */ /* 0x002fca000f8e0205 */
[----:B------:R-:W-:-:S13]  /*00b0*/  ISETP.GE.OR P0, PT, R0, UR4, P0 ;  /* 0x0000000400007c0c */ /* 0x000fda0008706670 */
[----:B------:R-:W-:Y:S05]  /*00c0*/  @P0 EXIT ;  /* 0x000000000000094d */ /* 0x000fea0003800000 */
[----:B------:R-:W-:Y:S01]  /*00d0*/  UIADD3 UR4, UPT, UPT, UR4, -0x1, URZ ;  /* 0xffffffff04047890 */ /* 0x000fe2000fffe0ff */
[----:B------:R-:W-:-:S05]  /*00e0*/  IMAD R7, R0, UR5, R3 ;  /* 0x0000000500077c24 */ /* 0x000fca000f8e0203 */
[----:B------:R-:W-:Y:S01]  /*00f0*/  ISETP.GE.AND P0, PT, R0, UR4, PT ;  /* 0x0000000400007c0c */ /* 0x000fe2000bf06270 */
[----:B------:R-:W-:-:S03]  /*0100*/  UIADD3 UR4, UPT, UPT, UR5, -0x1, URZ ;  /* 0xffffffff05047890 */ /* 0x000fc6000fffe0ff */
[----:B------:R-:W-:-:S04]  /*0110*/  ISETP.LT.OR P0, PT, R0, 0x1, P0 ;  /* 0x000000010000780c */ /* 0x000fc80000701670 */
[----:B------:R-:W-:-:S04]  /*0120*/  ISETP.EQ.OR P0, PT, R3, RZ, P0 ;  /* 0x000000ff0300720c */ /* 0x000fc80000702670 */
[----:B------:R-:W-:Y:S01]  /*0130*/  ISETP.GE.U32.OR P0, PT, R3, UR4, P0 ;  /* 0x0000000403007c0c */ /* 0x000fe20008706470 */
[----:B------:R-:W0:-:S12]  /*0140*/  LDCU.64 UR4, c[0x0][0x358] ;  /* 0x00006b00ff0477ac */ /* 0x000e180008000a00 */
[----:B------:R-:W-:Y:S05]  /*0150*/  @P0 BRA `(.L_x_0) ;  /* 0x0000000000200947 */ /* 0x000fea0003800000 */
[----:B------:R-:W1:Y:S08]  /*0160*/  LDC.64 R2, c[0x0][0x380] ;  /* 0x0000e000ff027b82 */ /* 0x000e700000000a00 */
[----:B------:R-:W2:Y:S01]  /*0170*/  LDC.64 R4, c[0x0][0x388] ;  /* 0x0000e200ff047b82 */ /* 0x000ea20000000a00 */
[----:B-1----:R-:W-:-:S06]  /*0180*/  IMAD.WIDE R2, R7, 0x4, R2 ;  /* 0x0000000407027825 */ /* 0x002fcc00078e0202 */
[----:B0-----:R-:W3:Y:S01]  /*0190*/  LDG.E R2, desc[UR4][R2.64] ;  /* 0x0000000402027981 */ /* 0x001ee2000c1e1900 */
[----:B--2---:R-:W-:Y:S01]  /*01a0*/  IMAD.WIDE R4, R7, 0x4, R4 ;  /* 0x0000000407047825 */ /* 0x004fe200078e0204 */
[----:B---3--:R-:W-:-:S05]  /*01b0*/  LOP3.LUT R7, RZ, R2, RZ, 0x33, !PT ;  /* 0x00000002ff077212 */ /* 0x008fca00078e33ff */
[----:B------:R-:W-:Y:S01]  /*01c0*/  STG.E desc[UR4][R4.64], R7 ;  /* 0x0000000704007986 */ /* 0x000fe2000c101904 */
[----:B------:R-:W-:Y:S05]  /*01d0*/  EXIT ;  /* 0x000000000000794d */ /* 0x000fea0003800000 */
.L_x_0:
[----:B------:R-:W1:Y:S08]  /*01e0*/  LDC.64 R2, c[0x0][0x380] ;  /* 0x0000e000ff027b82 */ /* 0x000e700000000a00 */
[----:B------:R-:W2:Y:S01]  /*01f0*/  LDC.64 R4, c[0x0][0x388] ;  /* 0x0000e200ff047b82 */ /* 0x000ea20000000a00 */
[----:B-1----:R-:W-:-:S06]  /*0200*/  IMAD.WIDE R2, R7, 0x4, R2 ;  /* 0x0000000407027825 */ /* 0x002fcc00078e0202 */
[----:B0-----:R-:W3:Y:S01]  /*0210*/  LDG.E R3, desc[UR4][R2.64] ;  /* 0x0000000402037981 */ /* 0x001ee2000c1e1900 */
[----:B--2---:R-:W-:-:S05]  /*0220*/  IMAD.WIDE R4, R7, 0x4, R4 ;  /* 0x0000000407047825 */ /* 0x004fca00078e0204 */
[----:B---3--:R-:W-:Y:S01]  /*0230*/  STG.E desc[UR4][R4.64], R3 ;  /* 0x0000000304007986 */ /* 0x008fe2000c101904 */
[----:B------:R-:W-:Y:S05]  /*0240*/  EXIT ;  /* 0x000000000000794d */ /* 0x000fea0003800000 */
.L_x_1:
[----:B------:R-:W-:-:S00]  /*0250*/  BRA `(.L_x_1) ;  /* 0xfffffffc00fc7947 */ /* 0x000fc0000383ffff */
[----:B------:R-:W-:-:S00]  /*0260*/  NOP ;  /* 0x0000000000007918 */ /* 0x000fc00000000000 */
        /* <DEDUP_REMOVED lines=9> */
.L_x_2:


//--------------------- .nv.shared.reserved.0     --------------------------
	.section	.nv.shared.reserved.0,"aw",@nobits
	.weak		__nv_reservedSMEM_offset_0_alias
	.size		__nv_reservedSMEM_offset_0_alias, 0, 64
	.other		__nv_reservedSMEM_offset_0_alias,@"STO_CUDA_RESERVED_SHARED STV_DEFAULT"
__nv_reservedSMEM_offset_0_alias:
	.zero		0
	.zero		64


//--------------------- .nv.constant0._Z12modifyMatrixPiS_ii --------------------------
	.section	.nv.constant0._Z12modifyMatrixPiS_ii,"a",@progbits
	.sectionflags	@""
	.align	4
.nv.constant0._Z12modifyMatrixPiS_ii:
	.zero		920


//--------------------- SYMBOLS --------------------------

	.type		.nv.reservedSmem.offset0,@object
	.size		.nv.reservedSmem.offset0,0x4
